//
// Generated by NVIDIA NVVM Compiler
//
// Compiler Build ID: CL-36424714
// Cuda compilation tools, release 13.0, V13.0.88
// Based on NVVM 20.0.0
//

.version 9.0
.target sm_100
.address_size 64

	// .globl	_Z14mult_transposePdS_i

.visible .entry _Z14mult_transposePdS_i(
	.param .u64 .ptr .align 1 _Z14mult_transposePdS_i_param_0,
	.param .u64 .ptr .align 1 _Z14mult_transposePdS_i_param_1,
	.param .u32 _Z14mult_transposePdS_i_param_2
)
{
	.reg .pred 	%p<10>;
	.reg .b32 	%r<83>;
	.reg .b64 	%rd<56>;
	.reg .b64 	%fd<67>;

	ld.param.u64 	%rd3, [_Z14mult_transposePdS_i_param_0];
	ld.param.u32 	%r50, [_Z14mult_transposePdS_i_param_2];
	cvta.to.global.u64 	%rd1, %rd3;
	setp.lt.s32 	%p1, %r50, 1;
	@%p1 bra 	$L__BB0_14;
	mov.u32 	%r52, %tid.x;
	mov.u32 	%r53, %ntid.x;
	mov.u32 	%r54, %ctaid.x;
	mad.lo.s32 	%r55, %r54, %r53, %r52;
	mul.lo.s32 	%r1, %r50, %r55;
	add.s32 	%r2, %r50, -1;
	and.b32  	%r3, %r50, 7;
	and.b32  	%r4, %r50, 3;
	and.b32  	%r5, %r50, 2147483640;
	and.b32  	%r6, %r50, 1;
	neg.s32 	%r7, %r5;
	shl.b32 	%r8, %r50, 3;
	shl.b32 	%r9, %r50, 1;
	mul.lo.s32 	%r10, %r50, 3;
	shl.b32 	%r11, %r50, 2;
	mul.lo.s32 	%r12, %r50, 5;
	mul.lo.s32 	%r13, %r50, 6;
	mul.lo.s32 	%r14, %r50, 7;
	mov.b32 	%r69, 0;
$L__BB0_2:
	setp.lt.u32 	%p2, %r2, 7;
	mul.lo.s32 	%r16, %r69, %r50;
	mov.f64 	%fd66, 0d0000000000000000;
	mov.b32 	%r81, 0;
	@%p2 bra 	$L__BB0_5;
	add.s32 	%r78, %r50, %r69;
	add.s32 	%r77, %r9, %r69;
	add.s32 	%r76, %r10, %r69;
	add.s32 	%r75, %r11, %r69;
	add.s32 	%r74, %r12, %r69;
	add.s32 	%r73, %r13, %r69;
	add.s32 	%r72, %r14, %r69;
	mov.f64 	%fd66, 0d0000000000000000;
	mov.u32 	%r70, %r16;
	mov.u32 	%r71, %r69;
	mov.u32 	%r79, %r7;
$L__BB0_4:
	.pragma "nounroll";
	mul.wide.u32 	%rd4, %r70, 8;
	add.s64 	%rd5, %rd1, %rd4;
	ld.global.f64 	%fd16, [%rd5];
	mul.wide.u32 	%rd6, %r71, 8;
	add.s64 	%rd7, %rd1, %rd6;
	ld.global.f64 	%fd17, [%rd7];
	fma.rn.f64 	%fd18, %fd16, %fd17, %fd66;
	ld.global.f64 	%fd19, [%rd5+8];
	mul.wide.u32 	%rd8, %r78, 8;
	add.s64 	%rd9, %rd1, %rd8;
	ld.global.f64 	%fd20, [%rd9];
	fma.rn.f64 	%fd21, %fd19, %fd20, %fd18;
	ld.global.f64 	%fd22, [%rd5+16];
	mul.wide.u32 	%rd10, %r77, 8;
	add.s64 	%rd11, %rd1, %rd10;
	ld.global.f64 	%fd23, [%rd11];
	fma.rn.f64 	%fd24, %fd22, %fd23, %fd21;
	ld.global.f64 	%fd25, [%rd5+24];
	mul.wide.u32 	%rd12, %r76, 8;
	add.s64 	%rd13, %rd1, %rd12;
	ld.global.f64 	%fd26, [%rd13];
	fma.rn.f64 	%fd27, %fd25, %fd26, %fd24;
	ld.global.f64 	%fd28, [%rd5+32];
	mul.wide.u32 	%rd14, %r75, 8;
	add.s64 	%rd15, %rd1, %rd14;
	ld.global.f64 	%fd29, [%rd15];
	fma.rn.f64 	%fd30, %fd28, %fd29, %fd27;
	ld.global.f64 	%fd31, [%rd5+40];
	mul.wide.u32 	%rd16, %r74, 8;
	add.s64 	%rd17, %rd1, %rd16;
	ld.global.f64 	%fd32, [%rd17];
	fma.rn.f64 	%fd33, %fd31, %fd32, %fd30;
	ld.global.f64 	%fd34, [%rd5+48];
	mul.wide.u32 	%rd18, %r73, 8;
	add.s64 	%rd19, %rd1, %rd18;
	ld.global.f64 	%fd35, [%rd19];
	fma.rn.f64 	%fd36, %fd34, %fd35, %fd33;
	ld.global.f64 	%fd37, [%rd5+56];
	mul.wide.u32 	%rd20, %r72, 8;
	add.s64 	%rd21, %rd1, %rd20;
	ld.global.f64 	%fd38, [%rd21];
	fma.rn.f64 	%fd66, %fd37, %fd38, %fd36;
	add.s32 	%r79, %r79, 8;
	add.s32 	%r78, %r78, %r8;
	add.s32 	%r77, %r77, %r8;
	add.s32 	%r76, %r76, %r8;
	add.s32 	%r75, %r75, %r8;
	add.s32 	%r74, %r74, %r8;
	add.s32 	%r73, %r73, %r8;
	add.s32 	%r72, %r72, %r8;
	add.s32 	%r71, %r71, %r8;
	add.s32 	%r70, %r70, 8;
	setp.ne.s32 	%p3, %r79, 0;
	mov.u32 	%r81, %r5;
	@%p3 bra 	$L__BB0_4;
$L__BB0_5:
	setp.eq.s32 	%p4, %r3, 0;
	@%p4 bra 	$L__BB0_13;
	add.s32 	%r57, %r3, -1;
	setp.lt.u32 	%p5, %r57, 3;
	@%p5 bra 	$L__BB0_8;
	add.s32 	%r58, %r81, %r16;
	mul.wide.u32 	%rd22, %r58, 8;
	add.s64 	%rd23, %rd1, %rd22;
	ld.global.f64 	%fd40, [%rd23];
	mad.lo.s32 	%r59, %r81, %r50, %r69;
	mul.wide.u32 	%rd24, %r59, 8;
	add.s64 	%rd25, %rd1, %rd24;
	ld.global.f64 	%fd41, [%rd25];
	fma.rn.f64 	%fd42, %fd40, %fd41, %fd66;
	cvt.u64.u32 	%rd26, %r16;
	cvt.u64.u32 	%rd27, %r81;
	add.s64 	%rd28, %rd27, %rd26;
	shl.b64 	%rd29, %rd28, 3;
	add.s64 	%rd30, %rd1, %rd29;
	ld.global.f64 	%fd43, [%rd30+8];
	add.s32 	%r60, %r59, %r50;
	mul.wide.u32 	%rd31, %r60, 8;
	add.s64 	%rd32, %rd1, %rd31;
	ld.global.f64 	%fd44, [%rd32];
	fma.rn.f64 	%fd45, %fd43, %fd44, %fd42;
	ld.global.f64 	%fd46, [%rd30+16];
	add.s32 	%r61, %r60, %r50;
	mul.wide.u32 	%rd33, %r61, 8;
	add.s64 	%rd34, %rd1, %rd33;
	ld.global.f64 	%fd47, [%rd34];
	fma.rn.f64 	%fd48, %fd46, %fd47, %fd45;
	ld.global.f64 	%fd49, [%rd30+24];
	add.s32 	%r62, %r61, %r50;
	mul.wide.u32 	%rd35, %r62, 8;
	add.s64 	%rd36, %rd1, %rd35;
	ld.global.f64 	%fd50, [%rd36];
	fma.rn.f64 	%fd66, %fd49, %fd50, %fd48;
	add.s32 	%r81, %r81, 4;
$L__BB0_8:
	setp.eq.s32 	%p6, %r4, 0;
	@%p6 bra 	$L__BB0_13;
	setp.eq.s32 	%p7, %r4, 1;
	@%p7 bra 	$L__BB0_11;
	add.s32 	%r63, %r81, %r16;
	mul.wide.u32 	%rd37, %r63, 8;
	add.s64 	%rd38, %rd1, %rd37;
	ld.global.f64 	%fd52, [%rd38];
	mad.lo.s32 	%r64, %r81, %r50, %r69;
	mul.wide.u32 	%rd39, %r64, 8;
	add.s64 	%rd40, %rd1, %rd39;
	ld.global.f64 	%fd53, [%rd40];
	fma.rn.f64 	%fd54, %fd52, %fd53, %fd66;
	cvt.u64.u32 	%rd41, %r16;
	cvt.u64.u32 	%rd42, %r81;
	add.s64 	%rd43, %rd42, %rd41;
	shl.b64 	%rd44, %rd43, 3;
	add.s64 	%rd45, %rd1, %rd44;
	ld.global.f64 	%fd55, [%rd45+8];
	add.s32 	%r65, %r64, %r50;
	mul.wide.u32 	%rd46, %r65, 8;
	add.s64 	%rd47, %rd1, %rd46;
	ld.global.f64 	%fd56, [%rd47];
	fma.rn.f64 	%fd66, %fd55, %fd56, %fd54;
	add.s32 	%r81, %r81, 2;
$L__BB0_11:
	setp.eq.s32 	%p8, %r6, 0;
	@%p8 bra 	$L__BB0_13;
	add.s32 	%r66, %r81, %r16;
	mul.wide.u32 	%rd48, %r66, 8;
	add.s64 	%rd49, %rd1, %rd48;
	ld.global.f64 	%fd57, [%rd49];
	mad.lo.s32 	%r67, %r81, %r50, %r69;
	mul.wide.u32 	%rd50, %r67, 8;
	add.s64 	%rd51, %rd1, %rd50;
	ld.global.f64 	%fd58, [%rd51];
	fma.rn.f64 	%fd66, %fd57, %fd58, %fd66;
$L__BB0_13:
	ld.param.u64 	%rd55, [_Z14mult_transposePdS_i_param_1];
	add.s32 	%r68, %r69, %r1;
	cvta.to.global.u64 	%rd52, %rd55;
	mul.wide.s32 	%rd53, %r68, 8;
	add.s64 	%rd54, %rd52, %rd53;
	st.global.f64 	[%rd54], %fd66;
	add.s32 	%r69, %r69, 1;
	setp.ne.s32 	%p9, %r69, %r50;
	@%p9 bra 	$L__BB0_2;
$L__BB0_14:
	ret;

}


// ===== COMPILED SASS (sm_100) =====

	.target	sm_100

	.elftype	@"ET_EXEC"


//--------------------- .note.nv.tkinfo           --------------------------
	.section	.note.nv.tkinfo,"",@"SHT_NOTE"
	.sectionflags	@"SHF_NOTE_NV_TKINFO"
	.tkinfo
        /*0018*/ 	.word	0x00000002
        /*0030*/ 	.string	""
        /*0030*/ 	.string	"ptxas"
        /*0030*/ 	.string	"Cuda compilation tools, release 13.0, V13.0.88"
        /*0030*/ 	.string	"Build cuda_13.0.r13.0/compiler.36424714_0"
        /*0030*/ 	.string	"-arch sm_100 -m 64 "



//--------------------- .note.nv.cuinfo           --------------------------
	.section	.note.nv.cuinfo,"",@"SHT_NOTE"
	.sectionflags	@"SHF_NOTE_NV_CUINFO"
        /*0018*/ 	.short	0x0002
        /*001a*/ 	.short	0x0064
        /*001c*/ 	.short	0x0082
	.zero		2


//--------------------- .nv.info                  --------------------------
	.section	.nv.info,"",@"SHT_CUDA_INFO"
	.align	4


	//----- nvinfo : EIATTR_REGCOUNT
	.align		4
        /*0000*/ 	.byte	0x04, 0x2f
        /*0002*/ 	.short	(.L_1 - .L_0)
	.align		4
.L_0:
        /*0004*/ 	.word	index@(_Z14mult_transposePdS_i)
        /*0008*/ 	.word	0x00000020


	//----- nvinfo : EIATTR_FRAME_SIZE
	.align		4
.L_1:
        /*000c*/ 	.byte	0x04, 0x11
        /*000e*/ 	.short	(.L_3 - .L_2)
	.align		4
.L_2:
        /*0010*/ 	.word	index@(_Z14mult_transposePdS_i)
        /*0014*/ 	.word	0x00000000


	//----- nvinfo : EIATTR_MIN_STACK_SIZE
	.align		4
.L_3:
        /*0018*/ 	.byte	0x04, 0x12
        /*001a*/ 	.short	(.L_5 - .L_4)
	.align		4
.L_4:
        /*001c*/ 	.word	index@(_Z14mult_transposePdS_i)
        /*0020*/ 	.word	0x00000000
.L_5:


//--------------------- .nv.compat                --------------------------
	.section	.nv.compat,"",@"SHT_CUDA_COMPAT_INFO"
	.align	4
        /*0000*/ 	.byte	0x02, 0x09, 0x00, 0x00, 0x02, 0x02, 0x01, 0x00, 0x02, 0x05, 0x05, 0x00, 0x03, 0x07, 0x01, 0x01
        /*0010*/ 	.byte	0x02, 0x03, 0x00, 0x00, 0x02, 0x06, 0x01, 0x00, 0x04, 0x0b, 0x08, 0x00, 0x01, 0x00, 0x00, 0x00
        /*0020*/ 	.byte	0x00, 0x00, 0x00, 0x00


//--------------------- .nv.info._Z14mult_transposePdS_i --------------------------
	.section	.nv.info._Z14mult_transposePdS_i,"",@"SHT_CUDA_INFO"
	.sectionflags	@""
	.align	4


	//----- nvinfo : EIATTR_CUDA_API_VERSION
	.align		4
        /*0000*/ 	.byte	0x04, 0x37
        /*0002*/ 	.short	(.L_7 - .L_6)
.L_6:
        /*0004*/ 	.word	0x00000082


	//----- nvinfo : EIATTR_KPARAM_INFO
	.align		4
.L_7:
        /*0008*/ 	.byte	0x04, 0x17
        /*000a*/ 	.short	(.L_9 - .L_8)
.L_8:
        /*000c*/ 	.word	0x00000000
        /*0010*/ 	.short	0x0002
        /*0012*/ 	.short	0x0010
        /*0014*/ 	.byte	0x00, 0xf0, 0x11, 0x00


	//----- nvinfo : EIATTR_KPARAM_INFO
	.align		4
.L_9:
        /*0018*/ 	.byte	0x04, 0x17
        /*001a*/ 	.short	(.L_11 - .L_10)
.L_10:
        /*001c*/ 	.word	0x00000000
        /*0020*/ 	.short	0x0001
        /*0022*/ 	.short	0x0008
        /*0024*/ 	.byte	0x00, 0xf5, 0x21, 0x00


	//----- nvinfo : EIATTR_KPARAM_INFO
	.align		4
.L_11:
        /*0028*/ 	.byte	0x04, 0x17
        /*002a*/ 	.short	(.L_13 - .L_12)
.L_12:
        /*002c*/ 	.word	0x00000000
        /*0030*/ 	.short	0x0000
        /*0032*/ 	.short	0x0000
        /*0034*/ 	.byte	0x00, 0xf5, 0x21, 0x00


	//----- nvinfo : EIATTR_SPARSE_MMA_MASK
	.align		4
.L_13:
        /*0038*/ 	.byte	0x03, 0x50
        /*003a*/ 	.short	0x0000


	//----- nvinfo : EIATTR_MAXREG_COUNT
	.align		4
        /*003c*/ 	.byte	0x03, 0x1b
        /*003e*/ 	.short	0x00ff


	//----- nvinfo : EIATTR_MERCURY_ISA_VERSION
	.align		4
        /*0040*/ 	.byte	0x03, 0x5f
        /*0042*/ 	.short	0x0101


	//----- nvinfo : EIATTR_VRC_CTA_INIT_COUNT
	.align		4
        /*0044*/ 	.byte	0x02, 0x4a
	.zero		1
	.zero		1


	//----- nvinfo : EIATTR_EXIT_INSTR_OFFSETS
	.align		4
        /*0048*/ 	.byte	0x04, 0x1c
        /*004a*/ 	.short	(.L_15 - .L_14)


	//   ....[0]....
.L_14:
        /*004c*/ 	.word	0x00000030


	//   ....[1]....
        /*0050*/ 	.word	0x00000970


	//----- nvinfo : EIATTR_CBANK_PARAM_SIZE
	.align		4
.L_15:
        /*0054*/ 	.byte	0x03, 0x19
        /*0056*/ 	.short	0x0014


	//----- nvinfo : EIATTR_PARAM_CBANK
	.align		4
        /*0058*/ 	.byte	0x04, 0x0a
        /*005a*/ 	.short	(.L_17 - .L_16)
	.align		4
.L_16:
        /*005c*/ 	.word	index@(.nv.constant0._Z14mult_transposePdS_i)
        /*0060*/ 	.short	0x0380
        /*0062*/ 	.short	0x0014


	//----- nvinfo : EIATTR_SW_WAR
	.align		4
.L_17:
        /*0064*/ 	.byte	0x04, 0x36
        /*0066*/ 	.short	(.L_19 - .L_18)
.L_18:
        /*0068*/ 	.word	0x00000008
.L_19:


//--------------------- .nv.callgraph             --------------------------
	.section	.nv.callgraph,"",@"SHT_CUDA_CALLGRAPH"
	.align	4
	.sectionentsize	8
	.align		4
        /*0000*/ 	.word	0x00000000
	.align		4
        /*0004*/ 	.word	0xffffffff
	.align		4
        /*0008*/ 	.word	0x00000000
	.align		4
        /*000c*/ 	.word	0xfffffffe
	.align		4
        /*0010*/ 	.word	0x00000000
	.align		4
        /*0014*/ 	.word	0xfffffffd
	.align		4
        /*0018*/ 	.word	0x00000000
	.align		4
        /*001c*/ 	.word	0xfffffffc


//--------------------- .text._Z14mult_transposePdS_i --------------------------
	.section	.text._Z14mult_transposePdS_i,"ax",@progbits
	.align	128
        .global         _Z14mult_transposePdS_i
        .type           _Z14mult_transposePdS_i,@function
        .size           _Z14mult_transposePdS_i,(.L_x_6 - _Z14mult_transposePdS_i)
        .other          _Z14mult_transposePdS_i,@"STO_CUDA_ENTRY STV_DEFAULT"
_Z14mult_transposePdS_i:
.text._Z14mult_transposePdS_i:
[----:B------:R-:W-:Y:S08]  /*0000*/  LDC R1, c[0x0][0x37c] ;  /* 0x0000df00ff017b82 */ /* 0x000ff00000000800 */
[----:B------:R-:W0:Y:S02]  /*0010*/  LDC R4, c[0x0][0x390] ;  /* 0x0000e400ff047b82 */ /* 0x000e240000000800 */
[----:B0-----:R-:W-:-:S13]  /*0020*/  ISETP.GE.AND P0, PT, R4, 0x1, PT ;  /* 0x000000010400780c */ /* 0x001fda0003f06270 */
[----:B------:R-:W-:Y:S05]  /*0030*/  @!P0 EXIT ;  /* 0x000000000000894d */ /* 0x000fea0003800000 */
[----:B------:R-:W0:Y:S01]  /*0040*/  S2R R0, SR_TID.X ;  /* 0x0000000000007919 */ /* 0x000e220000002100 */
[----:B------:R-:W0:Y:S01]  /*0050*/  LDCU UR4, c[0x0][0x360] ;  /* 0x00006c00ff0477ac */ /* 0x000e220008000800 */
[----:B------:R-:W-:Y:S01]  /*0060*/  IADD3 R2, PT, PT, R4, -0x1, RZ ;  /* 0xffffffff04027810 */ /* 0x000fe20007ffe0ff */
[----:B------:R-:W-:Y:S01]  /*0070*/  IMAD.MOV.U32 R5, RZ, RZ, RZ ;  /* 0x000000ffff057224 */ /* 0x000fe200078e00ff */
[----:B------:R-:W0:Y:S01]  /*0080*/  S2R R3, SR_CTAID.X ;  /* 0x0000000000037919 */ /* 0x000e220000002500 */
[----:B------:R-:W1:Y:S01]  /*0090*/  LDCU.64 UR6, c[0x0][0x358] ;  /* 0x00006b00ff0677ac */ /* 0x000e620008000a00 */
[----:B------:R-:W-:Y:S02]  /*00a0*/  ISETP.GE.U32.AND P0, PT, R2, 0x7, PT ;  /* 0x000000070200780c */ /* 0x000fe40003f06070 */
[----:B------:R-:W-:-:S04]  /*00b0*/  LOP3.LUT R2, R4, 0x7ffffff8, RZ, 0xc0, !PT ;  /* 0x7ffffff804027812 */ /* 0x000fc800078ec0ff */
[----:B------:R-:W-:Y:S01]  /*00c0*/  IADD3 R6, PT, PT, -R2, RZ, RZ ;  /* 0x000000ff02067210 */ /* 0x000fe20007ffe1ff */
[----:B0-----:R-:W-:Y:S01]  /*00d0*/  IMAD R0, R3, UR4, R0 ;  /* 0x0000000403007c24 */ /* 0x001fe2000f8e0200 */
[C---:B------:R-:W-:Y:S02]  /*00e0*/  LOP3.LUT R3, R4.reuse, 0x7, RZ, 0xc0, !PT ;  /* 0x0000000704037812 */ /* 0x040fe400078ec0ff */
[----:B-1----:R-:W-:-:S07]  /*00f0*/  LOP3.LUT R4, R4, 0x3, RZ, 0xc0, !PT ;  /* 0x0000000304047812 */ /* 0x002fce00078ec0ff */
.L_x_4:
[----:B0-----:R-:W0:Y:S01]  /*0100*/  LDC R8, c[0x0][0x390] ;  /* 0x0000e400ff087b82 */ /* 0x001e220000000800 */
[----:B------:R-:W-:Y:S01]  /*0110*/  IMAD.MOV.U32 R22, RZ, RZ, RZ ;  /* 0x000000ffff167224 */ /* 0x000fe200078e00ff */
[----:B------:R-:W-:Y:S01]  /*0120*/  CS2R R16, SRZ ;  /* 0x0000000000107805 */ /* 0x000fe2000001ff00 */
[----:B0-----:R-:W-:Y:S01]  /*0130*/  IMAD R9, R5, R8, RZ ;  /* 0x0000000805097224 */ /* 0x001fe200078e02ff */
[----:B------:R-:W-:Y:S06]  /*0140*/  @!P0 BRA `(.L_x_0) ;  /* 0x0000000000e88947 */ /* 0x000fec0003800000 */
[----:B------:R-:W-:Y:S01]  /*0150*/  IADD3 R24, PT, PT, R5, R8, RZ ;  /* 0x0000000805187210 */ /* 0x000fe20007ffe0ff */
[C-C-:B------:R-:W-:Y:S01]  /*0160*/  IMAD R21, R8.reuse, 0x2, R5.reuse ;  /* 0x0000000208157824 */ /* 0x140fe200078e0205 */
[CC--:B------:R-:W-:Y:S01]  /*0170*/  LEA R25, R8.reuse, R5.reuse, 0x2 ;  /* 0x0000000508197211 */ /* 0x0c0fe200078e10ff */
[C-C-:B------:R-:W-:Y:S01]  /*0180*/  IMAD R23, R8.reuse, 0x3, R5.reuse ;  /* 0x0000000308177824 */ /* 0x140fe200078e0205 */
[----:B------:R-:W-:Y:S01]  /*0190*/  MOV R7, R5 ;  /* 0x0000000500077202 */ /* 0x000fe20000000f00 */
[C-C-:B------:R-:W-:Y:S01]  /*01a0*/  IMAD R27, R8.reuse, 0x5, R5.reuse ;  /* 0x00000005081b7824 */ /* 0x140fe200078e0205 */
[----:B------:R-:W-:Y:S01]  /*01b0*/  MOV R26, R6 ;  /* 0x00000006001a7202 */ /* 0x000fe20000000f00 */
[C-C-:B------:R-:W-:Y:S01]  /*01c0*/  IMAD R29, R8.reuse, 0x6, R5.reuse ;  /* 0x00000006081d7824 */ /* 0x140fe200078e0205 */
[----:B------:R-:W-:Y:S01]  /*01d0*/  CS2R R16, SRZ ;  /* 0x0000000000107805 */ /* 0x000fe2000001ff00 */
[----:B------:R-:W-:Y:S02]  /*01e0*/  IMAD R20, R8, 0x7, R5 ;  /* 0x0000000708147824 */ /* 0x000fe400078e0205 */
[----:B------:R-:W-:-:S07]  /*01f0*/  IMAD.MOV.U32 R22, RZ, RZ, R9 ;  /* 0x000000ffff167224 */ /* 0x000fce00078e0009 */
.L_x_1:
[----:B------:R-:W0:Y:S02]  /*0200*/  LDC.64 R10, c[0x0][0x380] ;  /* 0x0000e000ff0a7b82 */ /* 0x000e240000000a00 */
[----:B0-----:R-:W-:-:S04]  /*0210*/  IMAD.WIDE.U32 R18, R7, 0x8, R10 ;  /* 0x0000000807127825 */ /* 0x001fc800078e000a */
[--C-:B------:R-:W-:Y:S02]  /*0220*/  IMAD.WIDE.U32 R12, R22, 0x8, R10.reuse ;  /* 0x00000008160c7825 */ /* 0x100fe400078e000a */
[----:B------:R-:W2:Y:S04]  /*0230*/  LDG.E.64 R18, desc[UR6][R18.64] ;  /* 0x0000000612127981 */ /* 0x000ea8000c1e1b00 */
[----:B------:R-:W2:Y:S02]  /*0240*/  LDG.E.64 R14, desc[UR6][R12.64] ;  /* 0x000000060c0e7981 */ /* 0x000ea4000c1e1b00 */
[----:B--2---:R-:W-:Y:S01]  /*0250*/  DFMA R18, R14, R18, R16 ;  /* 0x000000120e12722b */ /* 0x004fe20000000010 */
[--C-:B------:R-:W-:Y:S01]  /*0260*/  IMAD.WIDE.U32 R16, R24, 0x8, R10.reuse ;  /* 0x0000000818107825 */ /* 0x100fe200078e000a */
[----:B------:R-:W2:Y:S05]  /*0270*/  LDG.E.64 R14, desc[UR6][R12.64+0x8] ;  /* 0x000008060c0e7981 */ /* 0x000eaa000c1e1b00 */
[----:B------:R-:W2:Y:S02]  /*0280*/  LDG.E.64 R16, desc[UR6][R16.64] ;  /* 0x0000000610107981 */ /* 0x000ea4000c1e1b00 */
[----:B--2---:R-:W-:Y:S01]  /*0290*/  DFMA R16, R14, R16, R18 ;  /* 0x000000100e10722b */ /* 0x004fe20000000012 */
[----:B------:R-:W-:-:S05]  /*02a0*/  IMAD.WIDE.U32 R14, R21, 0x8, R10 ;  /* 0x00000008150e7825 */ /* 0x000fca00078e000a */
[----:B------:R-:W2:Y:S04]  /*02b0*/  LDG.E.64 R18, desc[UR6][R14.64] ;  /* 0x000000060e127981 */ /* 0x000ea8000c1e1b00 */
[----:B------:R-:W2:Y:S02]  /*02c0*/  LDG.E.64 R14, desc[UR6][R12.64+0x10] ;  /* 0x000010060c0e7981 */ /* 0x000ea4000c1e1b00 */
[----:B--2---:R-:W-:Y:S01]  /*02d0*/  DFMA R18, R14, R18, R16 ;  /* 0x000000120e12722b */ /* 0x004fe20000000010 */
[--C-:B------:R-:W-:Y:S01]  /*02e0*/  IMAD.WIDE.U32 R16, R23, 0x8, R10.reuse ;  /* 0x0000000817107825 */ /* 0x100fe200078e000a */
[----:B------:R-:W2:Y:S05]  /*02f0*/  LDG.E.64 R14, desc[UR6][R12.64+0x18] ;  /* 0x000018060c0e7981 */ /* 0x000eaa000c1e1b00 */
        /* <DEDUP_REMOVED lines=12> */
[----:B------:R-:W2:Y:S01]  /*03c0*/  LDG.E.64 R16, desc[UR6][R16.64] ;  /* 0x0000000610107981 */ /* 0x000ea2000c1e1b00 */
[----:B------:R-:W-:-:S06]  /*03d0*/  IMAD.WIDE.U32 R10, R20, 0x8, R10 ;  /* 0x00000008140a7825 */ /* 0x000fcc00078e000a */
[----:B------:R-:W3:Y:S01]  /*03e0*/  LDG.E.64 R10, desc[UR6][R10.64] ;  /* 0x000000060a0a7981 */ /* 0x000ee2000c1e1b00 */
[----:B------:R-:W-:Y:S01]  /*03f0*/  VIADD R26, R26, 0x8 ;  /* 0x000000081a1a7836 */ /* 0x000fe20000000000 */
[----:B--2---:R-:W-:Y:S02]  /*0400*/  DFMA R16, R18, R16, R14 ;  /* 0x000000101210722b */ /* 0x004fe4000000000e */
[----:B------:R-:W3:Y:S02]  /*0410*/  LDG.E.64 R18, desc[UR6][R12.64+0x38] ;  /* 0x000038060c127981 */ /* 0x000ee4000c1e1b00 */
[----:B------:R-:W-:Y:S01]  /*0420*/  ISETP.NE.AND P1, PT, R26, RZ, PT ;  /* 0x000000ff1a00720c */ /* 0x000fe20003f25270 */
[----:B------:R-:W-:Y:S01]  /*0430*/  IMAD R24, R8, 0x8, R24 ;  /* 0x0000000808187824 */ /* 0x000fe200078e0218 */
[----:B------:R-:W-:Y:S01]  /*0440*/  IADD3 R22, PT, PT, R22, 0x8, RZ ;  /* 0x0000000816167810 */ /* 0x000fe20007ffe0ff */
[C---:B------:R-:W-:Y:S01]  /*0450*/  IMAD R25, R8.reuse, 0x8, R25 ;  /* 0x0000000808197824 */ /* 0x040fe200078e0219 */
[C---:B------:R-:W-:Y:S01]  /*0460*/  LEA R7, R8.reuse, R7, 0x3 ;  /* 0x0000000708077211 */ /* 0x040fe200078e18ff */
[C---:B------:R-:W-:Y:S01]  /*0470*/  IMAD R20, R8.reuse, 0x8, R20 ;  /* 0x0000000808147824 */ /* 0x040fe200078e0214 */
[----:B------:R-:W-:-:S02]  /*0480*/  LEA R21, R8, R21, 0x3 ;  /* 0x0000001508157211 */ /* 0x000fc400078e18ff */
[C---:B------:R-:W-:Y:S02]  /*0490*/  LEA R23, R8.reuse, R23, 0x3 ;  /* 0x0000001708177211 */ /* 0x040fe400078e18ff */
[C---:B------:R-:W-:Y:S02]  /*04a0*/  LEA R27, R8.reuse, R27, 0x3 ;  /* 0x0000001b081b7211 */ /* 0x040fe400078e18ff */
[----:B------:R-:W-:Y:S01]  /*04b0*/  LEA R29, R8, R29, 0x3 ;  /* 0x0000001d081d7211 */ /* 0x000fe200078e18ff */
[----:B---3--:R-:W-:Y:S01]  /*04c0*/  DFMA R16, R18, R10, R16 ;  /* 0x0000000a1210722b */ /* 0x008fe20000000010 */
[----:B------:R-:W-:Y:S10]  /*04d0*/  @P1 BRA `(.L_x_1) ;  /* 0xfffffffc00481947 */ /* 0x000ff4000383ffff */
[----:B------:R-:W-:-:S07]  /*04e0*/  MOV R22, R2 ;  /* 0x0000000200167202 */ /* 0x000fce0000000f00 */
.L_x_0:
[----:B------:R-:W-:-:S13]  /*04f0*/  ISETP.NE.AND P1, PT, R3, RZ, PT ;  /* 0x000000ff0300720c */ /* 0x000fda0003f25270 */
[----:B------:R-:W-:Y:S05]  /*0500*/  @!P1 BRA `(.L_x_2) ;  /* 0x0000000000fc9947 */ /* 0x000fea0003800000 */
[----:B------:R-:W-:Y:S02]  /*0510*/  IADD3 R7, PT, PT, R3, -0x1, RZ ;  /* 0xffffffff03077810 */ /* 0x000fe40007ffe0ff */
[----:B------:R-:W-:Y:S02]  /*0520*/  ISETP.NE.AND P1, PT, R4, RZ, PT ;  /* 0x000000ff0400720c */ /* 0x000fe40003f25270 */
[----:B------:R-:W-:-:S13]  /*0530*/  ISETP.GE.U32.AND P2, PT, R7, 0x3, PT ;  /* 0x000000030700780c */ /* 0x000fda0003f46070 */
[----:B------:R-:W-:Y:S05]  /*0540*/  @!P2 BRA `(.L_x_3) ;  /* 0x000000000074a947 */ /* 0x000fea0003800000 */
[----:B------:R-:W0:Y:S01]  /*0550*/  LDC.64 R10, c[0x0][0x380] ;  /* 0x0000e000ff0a7b82 */ /* 0x000e220000000a00 */
[----:B------:R-:W-:Y:S02]  /*0560*/  IMAD.IADD R19, R9, 0x1, R22 ;  /* 0x0000000109137824 */ /* 0x000fe400078e0216 */
[----:B------:R-:W-:-:S05]  /*0570*/  IMAD R7, R22, R8, R5 ;  /* 0x0000000816077224 */ /* 0x000fca00078e0205 */
[----:B------:R-:W1:Y:S01]  /*0580*/  LDC.64 R14, c[0x0][0x380] ;  /* 0x0000e000ff0e7b82 */ /* 0x000e620000000a00 */
[----:B0-----:R-:W-:-:S04]  /*0590*/  IMAD.WIDE.U32 R18, R19, 0x8, R10 ;  /* 0x0000000813127825 */ /* 0x001fc800078e000a */
[----:B------:R-:W-:Y:S02]  /*05a0*/  IMAD.WIDE.U32 R12, R7, 0x8, R10 ;  /* 0x00000008070c7825 */ /* 0x000fe400078e000a */
[----:B------:R-:W2:Y:S04]  /*05b0*/  LDG.E.64 R18, desc[UR6][R18.64] ;  /* 0x0000000612127981 */ /* 0x000ea8000c1e1b00 */
[----:B------:R-:W2:Y:S01]  /*05c0*/  LDG.E.64 R12, desc[UR6][R12.64] ;  /* 0x000000060c0c7981 */ /* 0x000ea2000c1e1b00 */
[----:B------:R-:W-:Y:S02]  /*05d0*/  IADD3 R23, P2, PT, R9, R22, RZ ;  /* 0x0000001609177210 */ /* 0x000fe40007f5e0ff */
[----:B------:R-:W-:Y:S02]  /*05e0*/  IADD3 R7, PT, PT, R7, R8, RZ ;  /* 0x0000000807077210 */ /* 0x000fe40007ffe0ff */
[----:B------:R-:W-:-:S02]  /*05f0*/  IADD3.X R24, PT, PT, RZ, RZ, RZ, P2, !PT ;  /* 0x000000ffff187210 */ /* 0x000fc400017fe4ff */
[----:B-1----:R-:W-:Y:S01]  /*0600*/  LEA R14, P2, R23, R14, 0x3 ;  /* 0x0000000e170e7211 */ /* 0x002fe200078418ff */
[----:B------:R-:W-:-:S03]  /*0610*/  IMAD.WIDE.U32 R20, R7, 0x8, R10 ;  /* 0x0000000807147825 */ /* 0x000fc600078e000a */
[----:B------:R-:W-:Y:S01]  /*0620*/  LEA.HI.X R15, R23, R15, R24, 0x3, P2 ;  /* 0x0000000f170f7211 */ /* 0x000fe200010f1c18 */
[----:B------:R-:W-:Y:S02]  /*0630*/  IMAD.IADD R7, R7, 0x1, R8 ;  /* 0x0000000107077824 */ /* 0x000fe400078e0208 */
[----:B------:R-:W3:Y:S04]  /*0640*/  LDG.E.64 R20, desc[UR6][R20.64] ;  /* 0x0000000614147981 */ /* 0x000ee8000c1e1b00 */
[----:B------:R-:W3:Y:S04]  /*0650*/  LDG.E.64 R24, desc[UR6][R14.64+0x8] ;  /* 0x000008060e187981 */ /* 0x000ee8000c1e1b00 */
[----:B------:R-:W4:Y:S01]  /*0660*/  LDG.E.64 R26, desc[UR6][R14.64+0x18] ;  /* 0x000018060e1a7981 */ /* 0x000f22000c1e1b00 */
[----:B--2---:R-:W-:Y:S01]  /*0670*/  DFMA R18, R18, R12, R16 ;  /* 0x0000000c1212722b */ /* 0x004fe20000000010 */
[C-C-:B------:R-:W-:Y:S01]  /*0680*/  IMAD.WIDE.U32 R12, R7.reuse, 0x8, R10.reuse ;  /* 0x00000008070c7825 */ /* 0x140fe200078e000a */
[----:B------:R-:W-:Y:S01]  /*0690*/  IADD3 R7, PT, PT, R7, R8, RZ ;  /* 0x0000000807077210 */ /* 0x000fe20007ffe0ff */
[----:B------:R-:W2:Y:S04]  /*06a0*/  LDG.E.64 R16, desc[UR6][R14.64+0x10] ;  /* 0x000010060e107981 */ /* 0x000ea8000c1e1b00 */
[----:B------:R-:W2:Y:S01]  /*06b0*/  LDG.E.64 R12, desc[UR6][R12.64] ;  /* 0x000000060c0c7981 */ /* 0x000ea2000c1e1b00 */
[----:B------:R-:W-:-:S06]  /*06c0*/  IMAD.WIDE.U32 R10, R7, 0x8, R10 ;  /* 0x00000008070a7825 */ /* 0x000fcc00078e000a */
[----:B------:R-:W4:Y:S01]  /*06d0*/  LDG.E.64 R10, desc[UR6][R10.64] ;  /* 0x000000060a0a7981 */ /* 0x000f22000c1e1b00 */
[----:B---3--:R-:W-:Y:S01]  /*06e0*/  DFMA R18, R24, R20, R18 ;  /* 0x000000141812722b */ /* 0x008fe20000000012 */
[----:B------:R-:W-:-:S07]  /*06f0*/  IADD3 R22, PT, PT, R22, 0x4, RZ ;  /* 0x0000000416167810 */ /* 0x000fce0007ffe0ff */
[----:B--2---:R-:W-:-:S08]  /*0700*/  DFMA R16, R16, R12, R18 ;  /* 0x0000000c1010722b */ /* 0x004fd00000000012 */
[----:B----4-:R-:W-:-:S11]  /*0710*/  DFMA R16, R26, R10, R16 ;  /* 0x0000000a1a10722b */ /* 0x010fd60000000010 */
.L_x_3:
[----:B------:R-:W-:Y:S05]  /*0720*/  @!P1 BRA `(.L_x_2) ;  /* 0x0000000000749947 */ /* 0x000fea0003800000 */
[----:B------:R-:W-:Y:S02]  /*0730*/  ISETP.NE.AND P2, PT, R4, 0x1, PT ;  /* 0x000000010400780c */ /* 0x000fe40003f45270 */
[----:B------:R-:W-:-:S11]  /*0740*/  LOP3.LUT P1, RZ, R8, 0x1, RZ, 0xc0, !PT ;  /* 0x0000000108ff7812 */ /* 0x000fd6000782c0ff */
[----:B------:R-:W0:Y:S01]  /*0750*/  @P2 LDC.64 R20, c[0x0][0x380] ;  /* 0x0000e000ff142b82 */ /* 0x000e220000000a00 */
[C---:B------:R-:W-:Y:S01]  /*0760*/  @P2 IMAD R19, R22.reuse, R8, R5 ;  /* 0x0000000816132224 */ /* 0x040fe200078e0205 */
[C---:B------:R-:W-:Y:S01]  /*0770*/  @P2 IADD3 R23, P3, PT, R9.reuse, R22, RZ ;  /* 0x0000001609172210 */ /* 0x040fe20007f7e0ff */
[----:B------:R-:W-:Y:S01]  /*0780*/  @P2 IMAD.IADD R15, R9, 0x1, R22 ;  /* 0x00000001090f2824 */ /* 0x000fe200078e0216 */
[----:B------:R-:W-:Y:S02]  /*0790*/  @P2 IADD3 R22, PT, PT, R22, 0x2, RZ ;  /* 0x0000000216162810 */ /* 0x000fe40007ffe0ff */
[----:B------:R-:W-:Y:S01]  /*07a0*/  @P2 IADD3 R7, PT, PT, R19, R8, RZ ;  /* 0x0000000813072210 */ /* 0x000fe20007ffe0ff */
[----:B------:R-:W-:Y:S01]  /*07b0*/  @P2 IMAD.X R24, RZ, RZ, RZ, P3 ;  /* 0x000000ffff182224 */ /* 0x000fe200018e06ff */
[----:B------:R-:W1:Y:S08]  /*07c0*/  @P2 LDC.64 R10, c[0x0][0x380] ;  /* 0x0000e000ff0a2b82 */ /* 0x000e700000000a00 */
[----:B------:R-:W2:Y:S01]  /*07d0*/  @P1 LDC.64 R12, c[0x0][0x380] ;  /* 0x0000e000ff0c1b82 */ /* 0x000ea20000000a00 */
[----:B0-----:R-:W-:-:S04]  /*07e0*/  @P2 IMAD.WIDE.U32 R14, R15, 0x8, R20 ;  /* 0x000000080f0e2825 */ /* 0x001fc800078e0014 */
[----:B------:R-:W-:Y:S02]  /*07f0*/  @P2 IMAD.WIDE.U32 R18, R19, 0x8, R20 ;  /* 0x0000000813122825 */ /* 0x000fe400078e0014 */
[----:B------:R-:W3:Y:S01]  /*0800*/  @P2 LDG.E.64 R14, desc[UR6][R14.64] ;  /* 0x000000060e0e2981 */ /* 0x000ee2000c1e1b00 */
[----:B-1----:R-:W-:-:S03]  /*0810*/  @P2 LEA R10, P3, R23, R10, 0x3 ;  /* 0x0000000a170a2211 */ /* 0x002fc600078618ff */
[----:B------:R-:W3:Y:S01]  /*0820*/  @P2 LDG.E.64 R18, desc[UR6][R18.64] ;  /* 0x0000000612122981 */ /* 0x000ee2000c1e1b00 */
[----:B------:R-:W-:Y:S01]  /*0830*/  @P2 IMAD.WIDE.U32 R20, R7, 0x8, R20 ;  /* 0x0000000807142825 */ /* 0x000fe200078e0014 */
[----:B------:R-:W-:Y:S02]  /*0840*/  @P2 LEA.HI.X R11, R23, R11, R24, 0x3, P3 ;  /* 0x0000000b170b2211 */ /* 0x000fe400018f1c18 */
[----:B------:R-:W-:Y:S01]  /*0850*/  @P1 IADD3 R23, PT, PT, R9, R22, RZ ;  /* 0x0000001609171210 */ /* 0x000fe20007ffe0ff */
[----:B------:R-:W-:Y:S02]  /*0860*/  @P1 IMAD R7, R22, R8, R5 ;  /* 0x0000000816071224 */ /* 0x000fe400078e0205 */
[----:B------:R-:W4:Y:S02]  /*0870*/  @P2 LDG.E.64 R20, desc[UR6][R20.64] ;  /* 0x0000000614142981 */ /* 0x000f24000c1e1b00 */
[--C-:B--2---:R-:W-:Y:S02]  /*0880*/  @P1 IMAD.WIDE.U32 R22, R23, 0x8, R12.reuse ;  /* 0x0000000817161825 */ /* 0x104fe400078e000c */
[----:B------:R-:W4:Y:S02]  /*0890*/  @P2 LDG.E.64 R10, desc[UR6][R10.64+0x8] ;  /* 0x000008060a0a2981 */ /* 0x000f24000c1e1b00 */
[----:B------:R-:W-:-:S02]  /*08a0*/  @P1 IMAD.WIDE.U32 R12, R7, 0x8, R12 ;  /* 0x00000008070c1825 */ /* 0x000fc400078e000c */
[----:B------:R-:W2:Y:S04]  /*08b0*/  @P1 LDG.E.64 R22, desc[UR6][R22.64] ;  /* 0x0000000616161981 */ /* 0x000ea8000c1e1b00 */
[----:B------:R-:W2:Y:S01]  /*08c0*/  @P1 LDG.E.64 R12, desc[UR6][R12.64] ;  /* 0x000000060c0c1981 */ /* 0x000ea2000c1e1b00 */
[----:B---3--:R-:W-:-:S08]  /*08d0*/  @P2 DFMA R14, R14, R18, R16 ;  /* 0x000000120e0e222b */ /* 0x008fd00000000010 */
[----:B----4-:R-:W-:-:S08]  /*08e0*/  @P2 DFMA R16, R10, R20, R14 ;  /* 0x000000140a10222b */ /* 0x010fd0000000000e */
[----:B--2---:R-:W-:-:S11]  /*08f0*/  @P1 DFMA R16, R22, R12, R16 ;  /* 0x0000000c1610122b */ /* 0x004fd60000000010 */
.L_x_2:
[----:B------:R-:W0:Y:S01]  /*0900*/  LDC.64 R10, c[0x0][0x388] ;  /* 0x0000e200ff0a7b82 */ /* 0x000e220000000a00 */
[----:B------:R-:W-:Y:S01]  /*0910*/  IMAD R7, R0, R8, R5 ;  /* 0x0000000800077224 */ /* 0x000fe200078e0205 */
[----:B------:R-:W-:-:S04]  /*0920*/  IADD3 R5, PT, PT, R5, 0x1, RZ ;  /* 0x0000000105057810 */ /* 0x000fc80007ffe0ff */
[----:B------:R-:W-:Y:S01]  /*0930*/  ISETP.NE.AND P1, PT, R5, R8, PT ;  /* 0x000000080500720c */ /* 0x000fe20003f25270 */
[----:B0-----:R-:W-:-:S05]  /*0940*/  IMAD.WIDE R10, R7, 0x8, R10 ;  /* 0x00000008070a7825 */ /* 0x001fca00078e020a */
[----:B------:R0:W-:Y:S07]  /*0950*/  STG.E.64 desc[UR6][R10.64], R16 ;  /* 0x000000100a007986 */ /* 0x0001ee000c101b06 */
[----:B------:R-:W-:Y:S05]  /*0960*/  @P1 BRA `(.L_x_4) ;  /* 0xfffffff400e41947 */ /* 0x000fea000383ffff */
[----:B------:R-:W-:Y:S05]  /*0970*/  EXIT ;  /* 0x000000000000794d */ /* 0x000fea0003800000 */
.L_x_5:
[----:B------:R-:W-:-:S00]  /*0980*/  BRA `(.L_x_5) ;  /* 0xfffffffc00fc7947 */ /* 0x000fc0000383ffff */
[----:B------:R-:W-:-:S00]  /*0990*/  NOP ;  /* 0x0000000000007918 */ /* 0x000fc00000000000 */
        /* <DEDUP_REMOVED lines=14> */
.L_x_6:


//--------------------- .nv.shared.reserved.0     --------------------------
	.section	.nv.shared.reserved.0,"aw",@nobits
	.weak		__nv_reservedSMEM_offset_0_alias
	.size		__nv_reservedSMEM_offset_0_alias, 0, 64
	.other		__nv_reservedSMEM_offset_0_alias,@"STO_CUDA_RESERVED_SHARED STV_DEFAULT"
__nv_reservedSMEM_offset_0_alias:
	.zero		0
	.zero		64


//--------------------- .nv.constant0._Z14mult_transposePdS_i --------------------------
	.section	.nv.constant0._Z14mult_transposePdS_i,"a",@progbits
	.sectionflags	@""
	.align	4
.nv.constant0._Z14mult_transposePdS_i:
	.zero		916


//--------------------- SYMBOLS --------------------------

	.type		.nv.reservedSmem.offset0,@object
	.size		.nv.reservedSmem.offset0,0x4
